//
// Generated by NVIDIA NVVM Compiler
//
// Compiler Build ID: CL-36424714
// Cuda compilation tools, release 13.0, V13.0.88
// Based on NVVM 20.0.0
//

.version 9.0
.target sm_100
.address_size 64

	// .globl	_Z10mul_kerneliPjS_S_
// _ZZ10mul_kerneliPjS_S_E4left has been demoted
// _ZZ10mul_kerneliPjS_S_E5right has been demoted

.visible .entry _Z10mul_kerneliPjS_S_(
	.param .u32 _Z10mul_kerneliPjS_S__param_0,
	.param .u64 .ptr .align 1 _Z10mul_kerneliPjS_S__param_1,
	.param .u64 .ptr .align 1 _Z10mul_kerneliPjS_S__param_2,
	.param .u64 .ptr .align 1 _Z10mul_kerneliPjS_S__param_3
)
{
	.reg .pred 	%p<7>;
	.reg .b32 	%r<173>;
	.reg .b64 	%rd<24>;
	// demoted variable
	.shared .align 4 .b8 _ZZ10mul_kerneliPjS_S_E4left[1024];
	// demoted variable
	.shared .align 4 .b8 _ZZ10mul_kerneliPjS_S_E5right[1024];
	ld.param.u32 	%r37, [_Z10mul_kerneliPjS_S__param_0];
	ld.param.u64 	%rd8, [_Z10mul_kerneliPjS_S__param_1];
	ld.param.u64 	%rd9, [_Z10mul_kerneliPjS_S__param_2];
	ld.param.u64 	%rd7, [_Z10mul_kerneliPjS_S__param_3];
	cvta.to.global.u64 	%rd1, %rd9;
	cvta.to.global.u64 	%rd2, %rd8;
	mov.u32 	%r166, %tid.x;
	mov.u32 	%r163, %tid.y;
	mov.u32 	%r40, %ctaid.x;
	shl.b32 	%r41, %r40, 4;
	add.s32 	%r3, %r41, %r166;
	mov.u32 	%r42, %ctaid.y;
	shl.b32 	%r43, %r42, 4;
	add.s32 	%r4, %r43, %r163;
	mul.lo.s32 	%r5, %r3, %r37;
	shl.b32 	%r44, %r166, 6;
	mov.u32 	%r45, _ZZ10mul_kerneliPjS_S_E4left;
	add.s32 	%r6, %r45, %r44;
	shl.b32 	%r46, %r163, 2;
	add.s32 	%r7, %r6, %r46;
	shl.b32 	%r47, %r163, 6;
	mov.u32 	%r48, _ZZ10mul_kerneliPjS_S_E5right;
	add.s32 	%r8, %r48, %r47;
	shl.b32 	%r49, %r166, 2;
	add.s32 	%r9, %r8, %r49;
	cvt.s64.s32 	%rd10, %r5;
	cvt.u64.u32 	%rd11, %r163;
	add.s64 	%rd12, %rd10, %rd11;
	shl.b64 	%rd13, %rd12, 2;
	add.s64 	%rd14, %rd13, %rd2;
	add.s64 	%rd23, %rd14, 64;
	add.s32 	%r50, %r166, 16;
	mad.lo.s32 	%r51, %r37, %r50, %r163;
	add.s32 	%r165, %r51, %r43;
	shl.b32 	%r11, %r37, 5;
	mad.lo.s32 	%r52, %r166, %r37, %r163;
	add.s32 	%r164, %r52, %r43;
	add.s32 	%r162, %r163, %r5;
	mov.b32 	%r168, 0;
	mov.b32 	%r167, 16;
$L__BB0_1:
	mul.wide.s32 	%rd15, %r162, 4;
	add.s64 	%rd5, %rd2, %rd15;
	max.s32 	%r54, %r3, %r163;
	setp.ge.s32 	%p1, %r54, %r37;
	mov.b32 	%r169, 0;
	@%p1 bra 	$L__BB0_3;
	ld.global.u32 	%r169, [%rd5];
$L__BB0_3:
	st.shared.u32 	[%r7], %r169;
	max.s32 	%r57, %r166, %r4;
	setp.ge.s32 	%p2, %r57, %r37;
	mov.b32 	%r170, 0;
	@%p2 bra 	$L__BB0_5;
	mul.wide.u32 	%rd16, %r164, 4;
	add.s64 	%rd17, %rd1, %rd16;
	ld.global.u32 	%r170, [%rd17];
$L__BB0_5:
	st.shared.u32 	[%r9], %r170;
	bar.sync 	0;
	ld.shared.u32 	%r59, [%r6];
	ld.shared.u32 	%r60, [%r8];
	mad.lo.s32 	%r61, %r60, %r59, %r168;
	ld.shared.u32 	%r62, [%r6+4];
	ld.shared.u32 	%r63, [%r8+4];
	mad.lo.s32 	%r64, %r63, %r62, %r61;
	ld.shared.u32 	%r65, [%r6+8];
	ld.shared.u32 	%r66, [%r8+8];
	mad.lo.s32 	%r67, %r66, %r65, %r64;
	ld.shared.u32 	%r68, [%r6+12];
	ld.shared.u32 	%r69, [%r8+12];
	mad.lo.s32 	%r70, %r69, %r68, %r67;
	ld.shared.u32 	%r71, [%r6+16];
	ld.shared.u32 	%r72, [%r8+16];
	mad.lo.s32 	%r73, %r72, %r71, %r70;
	ld.shared.u32 	%r74, [%r6+20];
	ld.shared.u32 	%r75, [%r8+20];
	mad.lo.s32 	%r76, %r75, %r74, %r73;
	ld.shared.u32 	%r77, [%r6+24];
	ld.shared.u32 	%r78, [%r8+24];
	mad.lo.s32 	%r79, %r78, %r77, %r76;
	ld.shared.u32 	%r80, [%r6+28];
	ld.shared.u32 	%r81, [%r8+28];
	mad.lo.s32 	%r82, %r81, %r80, %r79;
	ld.shared.u32 	%r83, [%r6+32];
	ld.shared.u32 	%r84, [%r8+32];
	mad.lo.s32 	%r85, %r84, %r83, %r82;
	ld.shared.u32 	%r86, [%r6+36];
	ld.shared.u32 	%r87, [%r8+36];
	mad.lo.s32 	%r88, %r87, %r86, %r85;
	ld.shared.u32 	%r89, [%r6+40];
	ld.shared.u32 	%r90, [%r8+40];
	mad.lo.s32 	%r91, %r90, %r89, %r88;
	ld.shared.u32 	%r92, [%r6+44];
	ld.shared.u32 	%r93, [%r8+44];
	mad.lo.s32 	%r94, %r93, %r92, %r91;
	ld.shared.u32 	%r95, [%r6+48];
	ld.shared.u32 	%r96, [%r8+48];
	mad.lo.s32 	%r97, %r96, %r95, %r94;
	ld.shared.u32 	%r98, [%r6+52];
	ld.shared.u32 	%r99, [%r8+52];
	mad.lo.s32 	%r100, %r99, %r98, %r97;
	ld.shared.u32 	%r101, [%r6+56];
	ld.shared.u32 	%r102, [%r8+56];
	mad.lo.s32 	%r103, %r102, %r101, %r100;
	ld.shared.u32 	%r104, [%r6+60];
	ld.shared.u32 	%r105, [%r8+60];
	mad.lo.s32 	%r25, %r105, %r104, %r103;
	bar.sync 	0;
	add.s32 	%r106, %r163, 16;
	max.s32 	%r107, %r3, %r106;
	setp.ge.s32 	%p3, %r107, %r37;
	mov.b32 	%r171, 0;
	@%p3 bra 	$L__BB0_7;
	ld.global.u32 	%r171, [%rd23];
$L__BB0_7:
	st.shared.u32 	[%r7], %r171;
	add.s32 	%r110, %r166, 16;
	max.s32 	%r111, %r110, %r4;
	setp.ge.s32 	%p4, %r111, %r37;
	mov.b32 	%r172, 0;
	@%p4 bra 	$L__BB0_9;
	mul.wide.u32 	%rd18, %r165, 4;
	add.s64 	%rd19, %rd1, %rd18;
	ld.global.u32 	%r172, [%rd19];
$L__BB0_9:
	st.shared.u32 	[%r9], %r172;
	bar.sync 	0;
	ld.shared.u32 	%r112, [%r6];
	ld.shared.u32 	%r113, [%r8];
	mad.lo.s32 	%r114, %r113, %r112, %r25;
	ld.shared.u32 	%r115, [%r6+4];
	ld.shared.u32 	%r116, [%r8+4];
	mad.lo.s32 	%r117, %r116, %r115, %r114;
	ld.shared.u32 	%r118, [%r6+8];
	ld.shared.u32 	%r119, [%r8+8];
	mad.lo.s32 	%r120, %r119, %r118, %r117;
	ld.shared.u32 	%r121, [%r6+12];
	ld.shared.u32 	%r122, [%r8+12];
	mad.lo.s32 	%r123, %r122, %r121, %r120;
	ld.shared.u32 	%r124, [%r6+16];
	ld.shared.u32 	%r125, [%r8+16];
	mad.lo.s32 	%r126, %r125, %r124, %r123;
	ld.shared.u32 	%r127, [%r6+20];
	ld.shared.u32 	%r128, [%r8+20];
	mad.lo.s32 	%r129, %r128, %r127, %r126;
	ld.shared.u32 	%r130, [%r6+24];
	ld.shared.u32 	%r131, [%r8+24];
	mad.lo.s32 	%r132, %r131, %r130, %r129;
	ld.shared.u32 	%r133, [%r6+28];
	ld.shared.u32 	%r134, [%r8+28];
	mad.lo.s32 	%r135, %r134, %r133, %r132;
	ld.shared.u32 	%r136, [%r6+32];
	ld.shared.u32 	%r137, [%r8+32];
	mad.lo.s32 	%r138, %r137, %r136, %r135;
	ld.shared.u32 	%r139, [%r6+36];
	ld.shared.u32 	%r140, [%r8+36];
	mad.lo.s32 	%r141, %r140, %r139, %r138;
	ld.shared.u32 	%r142, [%r6+40];
	ld.shared.u32 	%r143, [%r8+40];
	mad.lo.s32 	%r144, %r143, %r142, %r141;
	ld.shared.u32 	%r145, [%r6+44];
	ld.shared.u32 	%r146, [%r8+44];
	mad.lo.s32 	%r147, %r146, %r145, %r144;
	ld.shared.u32 	%r148, [%r6+48];
	ld.shared.u32 	%r149, [%r8+48];
	mad.lo.s32 	%r150, %r149, %r148, %r147;
	ld.shared.u32 	%r151, [%r6+52];
	ld.shared.u32 	%r152, [%r8+52];
	mad.lo.s32 	%r153, %r152, %r151, %r150;
	ld.shared.u32 	%r154, [%r6+56];
	ld.shared.u32 	%r155, [%r8+56];
	mad.lo.s32 	%r156, %r155, %r154, %r153;
	ld.shared.u32 	%r157, [%r6+60];
	ld.shared.u32 	%r158, [%r8+60];
	mad.lo.s32 	%r168, %r158, %r157, %r156;
	bar.sync 	0;
	add.s32 	%r167, %r167, 32;
	add.s64 	%rd23, %rd23, 128;
	add.s32 	%r166, %r166, 32;
	add.s32 	%r165, %r165, %r11;
	add.s32 	%r164, %r164, %r11;
	add.s32 	%r163, %r163, 32;
	add.s32 	%r162, %r162, 32;
	setp.ne.s32 	%p5, %r167, 1040;
	@%p5 bra 	$L__BB0_1;
	max.s32 	%r160, %r3, %r4;
	setp.ge.s32 	%p6, %r160, %r37;
	@%p6 bra 	$L__BB0_12;
	add.s32 	%r161, %r5, %r4;
	cvta.to.global.u64 	%rd20, %rd7;
	mul.wide.s32 	%rd21, %r161, 4;
	add.s64 	%rd22, %rd20, %rd21;
	st.global.u32 	[%rd22], %r168;
$L__BB0_12:
	ret;

}
	// .globl	_Z10add_kerneliPjS_S_
.visible .entry _Z10add_kerneliPjS_S_(
	.param .u32 _Z10add_kerneliPjS_S__param_0,
	.param .u64 .ptr .align 1 _Z10add_kerneliPjS_S__param_1,
	.param .u64 .ptr .align 1 _Z10add_kerneliPjS_S__param_2,
	.param .u64 .ptr .align 1 _Z10add_kerneliPjS_S__param_3
)
{
	.reg .pred 	%p<2>;
	.reg .b32 	%r<9>;
	.reg .b64 	%rd<11>;

	ld.param.u32 	%r2, [_Z10add_kerneliPjS_S__param_0];
	ld.param.u64 	%rd1, [_Z10add_kerneliPjS_S__param_1];
	ld.param.u64 	%rd2, [_Z10add_kerneliPjS_S__param_2];
	ld.param.u64 	%rd3, [_Z10add_kerneliPjS_S__param_3];
	mov.u32 	%r3, %ctaid.x;
	shl.b32 	%r4, %r3, 8;
	mov.u32 	%r5, %tid.x;
	add.s32 	%r1, %r4, %r5;
	setp.ge.s32 	%p1, %r1, %r2;
	@%p1 bra 	$L__BB1_2;
	cvta.to.global.u64 	%rd4, %rd1;
	cvta.to.global.u64 	%rd5, %rd2;
	cvta.to.global.u64 	%rd6, %rd3;
	mul.wide.s32 	%rd7, %r1, 4;
	add.s64 	%rd8, %rd4, %rd7;
	ld.global.u32 	%r6, [%rd8];
	add.s64 	%rd9, %rd5, %rd7;
	ld.global.u32 	%r7, [%rd9];
	add.s32 	%r8, %r7, %r6;
	add.s64 	%rd10, %rd6, %rd7;
	st.global.u32 	[%rd10], %r8;
$L__BB1_2:
	ret;

}


// ===== COMPILED SASS (sm_100) =====

	.target	sm_100

	.elftype	@"ET_EXEC"


//--------------------- .note.nv.tkinfo           --------------------------
	.section	.note.nv.tkinfo,"",@"SHT_NOTE"
	.sectionflags	@"SHF_NOTE_NV_TKINFO"
	.tkinfo
        /*0018*/ 	.word	0x00000002
        /*0030*/ 	.string	""
        /*0030*/ 	.string	"ptxas"
        /*0030*/ 	.string	"Cuda compilation tools, release 13.0, V13.0.88"
        /*0030*/ 	.string	"Build cuda_13.0.r13.0/compiler.36424714_0"
        /*0030*/ 	.string	"-arch sm_100 -m 64 "



//--------------------- .note.nv.cuinfo           --------------------------
	.section	.note.nv.cuinfo,"",@"SHT_NOTE"
	.sectionflags	@"SHF_NOTE_NV_CUINFO"
        /*0018*/ 	.short	0x0002
        /*001a*/ 	.short	0x0064
        /*001c*/ 	.short	0x0082
	.zero		2


//--------------------- .nv.info                  --------------------------
	.section	.nv.info,"",@"SHT_CUDA_INFO"
	.align	4


	//----- nvinfo : EIATTR_REGCOUNT
	.align		4
        /*0000*/ 	.byte	0x04, 0x2f
        /*0002*/ 	.short	(.L_1 - .L_0)
	.align		4
.L_0:
        /*0004*/ 	.word	index@(_Z10mul_kerneliPjS_S_)
        /*0008*/ 	.word	0x0000002e


	//----- nvinfo : EIATTR_FRAME_SIZE
	.align		4
.L_1:
        /*000c*/ 	.byte	0x04, 0x11
        /*000e*/ 	.short	(.L_3 - .L_2)
	.align		4
.L_2:
        /*0010*/ 	.word	index@(_Z10mul_kerneliPjS_S_)
        /*0014*/ 	.word	0x00000000


	//----- nvinfo : EIATTR_REGCOUNT
	.align		4
.L_3:
        /*0018*/ 	.byte	0x04, 0x2f
        /*001a*/ 	.short	(.L_5 - .L_4)
	.align		4
.L_4:
        /*001c*/ 	.word	index@(_Z10add_kerneliPjS_S_)
        /*0020*/ 	.word	0x0000000c


	//----- nvinfo : EIATTR_FRAME_SIZE
	.align		4
.L_5:
        /*0024*/ 	.byte	0x04, 0x11
        /*0026*/ 	.short	(.L_7 - .L_6)
	.align		4
.L_6:
        /*0028*/ 	.word	index@(_Z10add_kerneliPjS_S_)
        /*002c*/ 	.word	0x00000000


	//----- nvinfo : EIATTR_MIN_STACK_SIZE
	.align		4
.L_7:
        /*0030*/ 	.byte	0x04, 0x12
        /*0032*/ 	.short	(.L_9 - .L_8)
	.align		4
.L_8:
        /*0034*/ 	.word	index@(_Z10add_kerneliPjS_S_)
        /*0038*/ 	.word	0x00000000


	//----- nvinfo : EIATTR_MIN_STACK_SIZE
	.align		4
.L_9:
        /*003c*/ 	.byte	0x04, 0x12
        /*003e*/ 	.short	(.L_11 - .L_10)
	.align		4
.L_10:
        /*0040*/ 	.word	index@(_Z10mul_kerneliPjS_S_)
        /*0044*/ 	.word	0x00000000
.L_11:


//--------------------- .nv.compat                --------------------------
	.section	.nv.compat,"",@"SHT_CUDA_COMPAT_INFO"
	.align	4
        /*0000*/ 	.byte	0x02, 0x09, 0x00, 0x00, 0x02, 0x02, 0x01, 0x00, 0x02, 0x05, 0x05, 0x00, 0x03, 0x07, 0x01, 0x01
        /*0010*/ 	.byte	0x02, 0x03, 0x00, 0x00, 0x02, 0x06, 0x01, 0x00, 0x04, 0x0b, 0x08, 0x00, 0x09, 0x00, 0x00, 0x00
        /*0020*/ 	.byte	0x00, 0x00, 0x00, 0x00


//--------------------- .nv.info._Z10add_kerneliPjS_S_ --------------------------
	.section	.nv.info._Z10add_kerneliPjS_S_,"",@"SHT_CUDA_INFO"
	.sectionflags	@""
	.align	4


	//----- nvinfo : EIATTR_CUDA_API_VERSION
	.align		4
        /*0000*/ 	.byte	0x04, 0x37
        /*0002*/ 	.short	(.L_13 - .L_12)
.L_12:
        /*0004*/ 	.word	0x00000082


	//----- nvinfo : EIATTR_KPARAM_INFO
	.align		4
.L_13:
        /*0008*/ 	.byte	0x04, 0x17
        /*000a*/ 	.short	(.L_15 - .L_14)
.L_14:
        /*000c*/ 	.word	0x00000000
        /*0010*/ 	.short	0x0003
        /*0012*/ 	.short	0x0018
        /*0014*/ 	.byte	0x00, 0xf5, 0x21, 0x00


	//----- nvinfo : EIATTR_KPARAM_INFO
	.align		4
.L_15:
        /*0018*/ 	.byte	0x04, 0x17
        /*001a*/ 	.short	(.L_17 - .L_16)
.L_16:
        /*001c*/ 	.word	0x00000000
        /*0020*/ 	.short	0x0002
        /*0022*/ 	.short	0x0010
        /*0024*/ 	.byte	0x00, 0xf5, 0x21, 0x00


	//----- nvinfo : EIATTR_KPARAM_INFO
	.align		4
.L_17:
        /*0028*/ 	.byte	0x04, 0x17
        /*002a*/ 	.short	(.L_19 - .L_18)
.L_18:
        /*002c*/ 	.word	0x00000000
        /*0030*/ 	.short	0x0001
        /*0032*/ 	.short	0x0008
        /*0034*/ 	.byte	0x00, 0xf5, 0x21, 0x00


	//----- nvinfo : EIATTR_KPARAM_INFO
	.align		4
.L_19:
        /*0038*/ 	.byte	0x04, 0x17
        /*003a*/ 	.short	(.L_21 - .L_20)
.L_20:
        /*003c*/ 	.word	0x00000000
        /*0040*/ 	.short	0x0000
        /*0042*/ 	.short	0x0000
        /*0044*/ 	.byte	0x00, 0xf0, 0x11, 0x00


	//----- nvinfo : EIATTR_SPARSE_MMA_MASK
	.align		4
.L_21:
        /*0048*/ 	.byte	0x03, 0x50
        /*004a*/ 	.short	0x0000


	//----- nvinfo : EIATTR_MAXREG_COUNT
	.align		4
        /*004c*/ 	.byte	0x03, 0x1b
        /*004e*/ 	.short	0x00ff


	//----- nvinfo : EIATTR_MERCURY_ISA_VERSION
	.align		4
        /*0050*/ 	.byte	0x03, 0x5f
        /*0052*/ 	.short	0x0101


	//----- nvinfo : EIATTR_VRC_CTA_INIT_COUNT
	.align		4
        /*0054*/ 	.byte	0x02, 0x4a
	.zero		1
	.zero		1


	//----- nvinfo : EIATTR_EXIT_INSTR_OFFSETS
	.align		4
        /*0058*/ 	.byte	0x04, 0x1c
        /*005a*/ 	.short	(.L_23 - .L_22)


	//   ....[0]....
.L_22:
        /*005c*/ 	.word	0x00000060


	//   ....[1]....
        /*0060*/ 	.word	0x00000120


	//----- nvinfo : EIATTR_CBANK_PARAM_SIZE
	.align		4
.L_23:
        /*0064*/ 	.byte	0x03, 0x19
        /*0066*/ 	.short	0x0020


	//----- nvinfo : EIATTR_PARAM_CBANK
	.align		4
        /*0068*/ 	.byte	0x04, 0x0a
        /*006a*/ 	.short	(.L_25 - .L_24)
	.align		4
.L_24:
        /*006c*/ 	.word	index@(.nv.constant0._Z10add_kerneliPjS_S_)
        /*0070*/ 	.short	0x0380
        /*0072*/ 	.short	0x0020


	//----- nvinfo : EIATTR_SW_WAR
	.align		4
.L_25:
        /*0074*/ 	.byte	0x04, 0x36
        /*0076*/ 	.short	(.L_27 - .L_26)
.L_26:
        /*0078*/ 	.word	0x00000008
.L_27:


//--------------------- .nv.info._Z10mul_kerneliPjS_S_ --------------------------
	.section	.nv.info._Z10mul_kerneliPjS_S_,"",@"SHT_CUDA_INFO"
	.sectionflags	@""
	.align	4


	//----- nvinfo : EIATTR_CUDA_API_VERSION
	.align		4
        /*0000*/ 	.byte	0x04, 0x37
        /*0002*/ 	.short	(.L_29 - .L_28)
.L_28:
        /*0004*/ 	.word	0x00000082


	//----- nvinfo : EIATTR_KPARAM_INFO
	.align		4
.L_29:
        /*0008*/ 	.byte	0x04, 0x17
        /*000a*/ 	.short	(.L_31 - .L_30)
.L_30:
        /*000c*/ 	.word	0x00000000
        /*0010*/ 	.short	0x0003
        /*0012*/ 	.short	0x0018
        /*0014*/ 	.byte	0x00, 0xf5, 0x21, 0x00


	//----- nvinfo : EIATTR_KPARAM_INFO
	.align		4
.L_31:
        /*0018*/ 	.byte	0x04, 0x17
        /*001a*/ 	.short	(.L_33 - .L_32)
.L_32:
        /*001c*/ 	.word	0x00000000
        /*0020*/ 	.short	0x0002
        /*0022*/ 	.short	0x0010
        /*0024*/ 	.byte	0x00, 0xf5, 0x21, 0x00


	//----- nvinfo : EIATTR_KPARAM_INFO
	.align		4
.L_33:
        /*0028*/ 	.byte	0x04, 0x17
        /*002a*/ 	.short	(.L_35 - .L_34)
.L_34:
        /*002c*/ 	.word	0x00000000
        /*0030*/ 	.short	0x0001
        /*0032*/ 	.short	0x0008
        /*0034*/ 	.byte	0x00, 0xf5, 0x21, 0x00


	//----- nvinfo : EIATTR_KPARAM_INFO
	.align		4
.L_35:
        /*0038*/ 	.byte	0x04, 0x17
        /*003a*/ 	.short	(.L_37 - .L_36)
.L_36:
        /*003c*/ 	.word	0x00000000
        /*0040*/ 	.short	0x0000
        /*0042*/ 	.short	0x0000
        /*0044*/ 	.byte	0x00, 0xf0, 0x11, 0x00


	//----- nvinfo : EIATTR_SPARSE_MMA_MASK
	.align		4
.L_37:
        /*0048*/ 	.byte	0x03, 0x50
        /*004a*/ 	.short	0x0000


	//----- nvinfo : EIATTR_MAXREG_COUNT
	.align		4
        /*004c*/ 	.byte	0x03, 0x1b
        /*004e*/ 	.short	0x00ff


	//----- nvinfo : EIATTR_NUM_BARRIERS
	.align		4
        /*0050*/ 	.byte	0x02, 0x4c
        /*0052*/ 	.byte	0x01
	.zero		1


	//----- nvinfo : EIATTR_MERCURY_ISA_VERSION
	.align		4
        /*0054*/ 	.byte	0x03, 0x5f
        /*0056*/ 	.short	0x0101


	//----- nvinfo : EIATTR_VRC_CTA_INIT_COUNT
	.align		4
        /*0058*/ 	.byte	0x02, 0x4a
	.zero		1
	.zero		1


	//----- nvinfo : EIATTR_EXIT_INSTR_OFFSETS
	.align		4
        /*005c*/ 	.byte	0x04, 0x1c
        /*005e*/ 	.short	(.L_39 - .L_38)


	//   ....[0]....
.L_38:
        /*0060*/ 	.word	0x000007d0


	//   ....[1]....
        /*0064*/ 	.word	0x00000820


	//----- nvinfo : EIATTR_CBANK_PARAM_SIZE
	.align		4
.L_39:
        /*0068*/ 	.byte	0x03, 0x19
        /*006a*/ 	.short	0x0020


	//----- nvinfo : EIATTR_PARAM_CBANK
	.align		4
        /*006c*/ 	.byte	0x04, 0x0a
        /*006e*/ 	.short	(.L_41 - .L_40)
	.align		4
.L_40:
        /*0070*/ 	.word	index@(.nv.constant0._Z10mul_kerneliPjS_S_)
        /*0074*/ 	.short	0x0380
        /*0076*/ 	.short	0x0020


	//----- nvinfo : EIATTR_SW_WAR
	.align		4
.L_41:
        /*0078*/ 	.byte	0x04, 0x36
        /*007a*/ 	.short	(.L_43 - .L_42)
.L_42:
        /*007c*/ 	.word	0x00000008
.L_43:


//--------------------- .nv.callgraph             --------------------------
	.section	.nv.callgraph,"",@"SHT_CUDA_CALLGRAPH"
	.align	4
	.sectionentsize	8
	.align		4
        /*0000*/ 	.word	0x00000000
	.align		4
        /*0004*/ 	.word	0xffffffff
	.align		4
        /*0008*/ 	.word	0x00000000
	.align		4
        /*000c*/ 	.word	0xfffffffe
	.align		4
        /*0010*/ 	.word	0x00000000
	.align		4
        /*0014*/ 	.word	0xfffffffd
	.align		4
        /*0018*/ 	.word	0x00000000
	.align		4
        /*001c*/ 	.word	0xfffffffc


//--------------------- .text._Z10add_kerneliPjS_S_ --------------------------
	.section	.text._Z10add_kerneliPjS_S_,"ax",@progbits
	.align	128
        .global         _Z10add_kerneliPjS_S_
        .type           _Z10add_kerneliPjS_S_,@function
        .size           _Z10add_kerneliPjS_S_,(.L_x_3 - _Z10add_kerneliPjS_S_)
        .other          _Z10add_kerneliPjS_S_,@"STO_CUDA_ENTRY STV_DEFAULT"
_Z10add_kerneliPjS_S_:
.text._Z10add_kerneliPjS_S_:
[----:B------:R-:W-:Y:S01]  /*0000*/  LDC R1, c[0x0][0x37c] ;  /* 0x0000df00ff017b82 */ /* 0x000fe20000000800 */
[----:B------:R-:W0:Y:S01]  /*0010*/  S2R R9, SR_CTAID.X ;  /* 0x0000000000097919 */ /* 0x000e220000002500 */
[----:B------:R-:W1:Y:S01]  /*0020*/  LDCU UR4, c[0x0][0x380] ;  /* 0x00007000ff0477ac */ /* 0x000e620008000800 */
[----:B------:R-:W0:Y:S02]  /*0030*/  S2R R0, SR_TID.X ;  /* 0x0000000000007919 */ /* 0x000e240000002100 */
[----:B0-----:R-:W-:-:S04]  /*0040*/  LEA R9, R9, R0, 0x8 ;  /* 0x0000000009097211 */ /* 0x001fc800078e40ff */
[----:B-1----:R-:W-:-:S13]  /*0050*/  ISETP.GE.AND P0, PT, R9, UR4, PT ;  /* 0x0000000409007c0c */ /* 0x002fda000bf06270 */
[----:B------:R-:W-:Y:S05]  /*0060*/  @P0 EXIT ;  /* 0x000000000000094d */ /* 0x000fea0003800000 */
[----:B------:R-:W0:Y:S01]  /*0070*/  LDC.64 R2, c[0x0][0x388] ;  /* 0x0000e200ff027b82 */ /* 0x000e220000000a00 */
[----:B------:R-:W1:Y:S07]  /*0080*/  LDCU.64 UR4, c[0x0][0x358] ;  /* 0x00006b00ff0477ac */ /* 0x000e6e0008000a00 */
[----:B------:R-:W2:Y:S08]  /*0090*/  LDC.64 R4, c[0x0][0x390] ;  /* 0x0000e400ff047b82 */ /* 0x000eb00000000a00 */
[----:B------:R-:W3:Y:S01]  /*00a0*/  LDC.64 R6, c[0x0][0x398] ;  /* 0x0000e600ff067b82 */ /* 0x000ee20000000a00 */
[----:B0-----:R-:W-:-:S06]  /*00b0*/  IMAD.WIDE R2, R9, 0x4, R2 ;  /* 0x0000000409027825 */ /* 0x001fcc00078e0202 */
[----:B-1----:R-:W4:Y:S01]  /*00c0*/  LDG.E R2, desc[UR4][R2.64] ;  /* 0x0000000402027981 */ /* 0x002f22000c1e1900 */
[----:B--2---:R-:W-:-:S06]  /*00d0*/  IMAD.WIDE R4, R9, 0x4, R4 ;  /* 0x0000000409047825 */ /* 0x004fcc00078e0204 */
[----:B------:R-:W4:Y:S01]  /*00e0*/  LDG.E R5, desc[UR4][R4.64] ;  /* 0x0000000404057981 */ /* 0x000f22000c1e1900 */
[----:B---3--:R-:W-:Y:S01]  /*00f0*/  IMAD.WIDE R6, R9, 0x4, R6 ;  /* 0x0000000409067825 */ /* 0x008fe200078e0206 */
[----:B----4-:R-:W-:-:S05]  /*0100*/  IADD3 R9, PT, PT, R2, R5, RZ ;  /* 0x0000000502097210 */ /* 0x010fca0007ffe0ff */
[----:B------:R-:W-:Y:S01]  /*0110*/  STG.E desc[UR4][R6.64], R9 ;  /* 0x0000000906007986 */ /* 0x000fe2000c101904 */
[----:B------:R-:W-:Y:S05]  /*0120*/  EXIT ;  /* 0x000000000000794d */ /* 0x000fea0003800000 */
.L_x_0:
[----:B------:R-:W-:-:S00]  /*0130*/  BRA `(.L_x_0) ;  /* 0xfffffffc00fc7947 */ /* 0x000fc0000383ffff */
[----:B------:R-:W-:-:S00]  /*0140*/  NOP ;  /* 0x0000000000007918 */ /* 0x000fc00000000000 */
        /* <DEDUP_REMOVED lines=11> */
.L_x_3:


//--------------------- .text._Z10mul_kerneliPjS_S_ --------------------------
	.section	.text._Z10mul_kerneliPjS_S_,"ax",@progbits
	.align	128
        .global         _Z10mul_kerneliPjS_S_
        .type           _Z10mul_kerneliPjS_S_,@function
        .size           _Z10mul_kerneliPjS_S_,(.L_x_4 - _Z10mul_kerneliPjS_S_)
        .other          _Z10mul_kerneliPjS_S_,@"STO_CUDA_ENTRY STV_DEFAULT"
_Z10mul_kerneliPjS_S_:
.text._Z10mul_kerneliPjS_S_:
[----:B------:R-:W-:Y:S01]  /*0000*/  LDC R1, c[0x0][0x37c] ;  /* 0x0000df00ff017b82 */ /* 0x000fe20000000800 */
[----:B------:R-:W0:Y:S07]  /*0010*/  S2R R33, SR_TID.X ;  /* 0x0000000000217919 */ /* 0x000e2e0000002100 */
[----:B------:R-:W1:Y:S01]  /*0020*/  S2UR UR5, SR_CgaCtaId ;  /* 0x00000000000579c3 */ /* 0x000e620000008800 */
[----:B------:R-:W2:Y:S01]  /*0030*/  LDCU UR7, c[0x0][0x380] ;  /* 0x00007000ff0777ac */ /* 0x000ea20008000800 */
[----:B------:R-:W-:Y:S01]  /*0040*/  HFMA2 R21, -RZ, RZ, 0, 0 ;  /* 0x00000000ff157431 */ /* 0x000fe200000001ff */
[----:B------:R-:W3:Y:S01]  /*0050*/  S2R R0, SR_CTAID.X ;  /* 0x0000000000007919 */ /* 0x000ee20000002500 */
[----:B------:R-:W4:Y:S01]  /*0060*/  LDCU.64 UR8, c[0x0][0x388] ;  /* 0x00007100ff0877ac */ /* 0x000f220008000a00 */
[----:B------:R-:W2:Y:S01]  /*0070*/  S2R R30, SR_TID.Y ;  /* 0x00000000001e7919 */ /* 0x000ea20000002200 */
[----:B------:R-:W-:Y:S01]  /*0080*/  UMOV UR4, 0x400 ;  /* 0x0000040000047882 */ /* 0x000fe20000000000 */
[----:B------:R-:W5:Y:S01]  /*0090*/  S2R R38, SR_CTAID.Y ;  /* 0x0000000000267919 */ /* 0x000f620000002600 */
[----:B-1----:R-:W-:-:S02]  /*00a0*/  ULEA UR6, UR5, UR4, 0x18 ;  /* 0x0000000405067291 */ /* 0x002fc4000f8ec0ff */
[----:B------:R-:W-:-:S04]  /*00b0*/  UIADD3 UR4, UPT, UPT, UR4, 0x400, URZ ;  /* 0x0000040004047890 */ /* 0x000fc8000fffe0ff */
[----:B------:R-:W-:Y:S01]  /*00c0*/  ULEA UR4, UR5, UR4, 0x18 ;  /* 0x0000000405047291 */ /* 0x000fe2000f8ec0ff */
[C---:B0-----:R-:W-:Y:S02]  /*00d0*/  IADD3 R3, PT, PT, R33.reuse, 0x10, RZ ;  /* 0x0000001021037810 */ /* 0x041fe40007ffe0ff */
[C---:B------:R-:W-:Y:S02]  /*00e0*/  LEA R37, R33.reuse, UR6, 0x6 ;  /* 0x0000000621257c11 */ /* 0x040fe4000f8e30ff */
[----:B---3--:R-:W-:Y:S01]  /*00f0*/  LEA R39, R0, R33, 0x4 ;  /* 0x0000002100277211 */ /* 0x008fe200078e20ff */
[----:B--2---:R-:W-:Y:S01]  /*0100*/  IMAD R29, R33, UR7, R30 ;  /* 0x00000007211d7c24 */ /* 0x004fe2000f8e021e */
[----:B------:R-:W-:-:S03]  /*0110*/  LEA R34, R30, UR4, 0x6 ;  /* 0x000000041e227c11 */ /* 0x000fc6000f8e30ff */
[----:B------:R-:W-:Y:S01]  /*0120*/  IMAD R36, R39, UR7, RZ ;  /* 0x0000000727247c24 */ /* 0x000fe2000f8e02ff */
[----:B------:R-:W-:Y:S01]  /*0130*/  LEA R35, R30, R37, 0x2 ;  /* 0x000000251e237211 */ /* 0x000fe200078e10ff */
[----:B------:R-:W-:Y:S01]  /*0140*/  IMAD R3, R3, UR7, R30 ;  /* 0x0000000703037c24 */ /* 0x000fe2000f8e021e */
[----:B-----5:R-:W-:Y:S01]  /*0150*/  LEA R29, R38, R29, 0x4 ;  /* 0x0000001d261d7211 */ /* 0x020fe200078e20ff */
[----:B------:R-:W-:Y:S01]  /*0160*/  UMOV UR4, 0x10 ;  /* 0x0000001000047882 */ /* 0x000fe20000000000 */
[----:B------:R-:W-:Y:S02]  /*0170*/  IADD3 R0, P0, PT, R36, R30, RZ ;  /* 0x0000001e24007210 */ /* 0x000fe40007f1e0ff */
[----:B------:R-:W-:Y:S02]  /*0180*/  LEA R31, R38, R3, 0x4 ;  /* 0x00000003261f7211 */ /* 0x000fe400078e20ff */
[----:B------:R-:W-:Y:S02]  /*0190*/  LEA.HI.X.SX32 R5, R36, RZ, 0x1, P0 ;  /* 0x000000ff24057211 */ /* 0x000fe400000f0eff */
[----:B----4-:R-:W-:-:S02]  /*01a0*/  LEA R2, P0, R0, UR8, 0x2 ;  /* 0x0000000800027c11 */ /* 0x010fc4000f8010ff */
[-C--:B------:R-:W-:Y:S02]  /*01b0*/  LEA R38, R38, R30.reuse, 0x4 ;  /* 0x0000001e26267211 */ /* 0x080fe400078e20ff */
[----:B------:R-:W-:Y:S01]  /*01c0*/  LEA.HI.X R0, R0, UR9, R5, 0x2, P0 ;  /* 0x0000000900007c11 */ /* 0x000fe200080f1405 */
[----:B------:R-:W0:Y:S01]  /*01d0*/  LDCU.64 UR8, c[0x0][0x358] ;  /* 0x00006b00ff0877ac */ /* 0x000e220008000a00 */
[----:B------:R-:W-:Y:S02]  /*01e0*/  IADD3 R2, P0, PT, R2, 0x40, RZ ;  /* 0x0000004002027810 */ /* 0x000fe40007f1e0ff */
[----:B------:R-:W-:Y:S02]  /*01f0*/  IADD3 R28, PT, PT, R36, R30, RZ ;  /* 0x0000001e241c7210 */ /* 0x000fe40007ffe0ff */
[----:B------:R-:W-:Y:S02]  /*0200*/  LEA R32, R33, R34, 0x2 ;  /* 0x0000002221207211 */ /* 0x000fe400078e10ff */
[----:B------:R-:W-:-:S07]  /*0210*/  IADD3.X R3, PT, PT, RZ, R0, RZ, P0, !PT ;  /* 0x00000000ff037210 */ /* 0x000fce00007fe4ff */
.L_x_1:
[----:B------:R-:W1:Y:S01]  /*0220*/  LDC R0, c[0x0][0x380] ;  /* 0x0000e000ff007b82 */ /* 0x000e620000000800 */
[----:B------:R-:W-:Y:S02]  /*0230*/  VIMNMX R5, PT, PT, R38, R33, !PT ;  /* 0x0000002126057248 */ /* 0x000fe40007fe0100 */
[----:B------:R-:W-:Y:S02]  /*0240*/  VIMNMX R7, PT, PT, R39, R30, !PT ;  /* 0x0000001e27077248 */ /* 0x000fe40007fe0100 */
[----:B------:R-:W-:Y:S02]  /*0250*/  MOV R26, RZ ;  /* 0x000000ff001a7202 */ /* 0x000fe40000000f00 */
[----:B------:R-:W-:Y:S01]  /*0260*/  MOV R41, RZ ;  /* 0x000000ff00297202 */ /* 0x000fe20000000f00 */
[----:B------:R-:W2:Y:S01]  /*0270*/  LDC.64 R22, c[0x0][0x388] ;  /* 0x0000e200ff167b82 */ /* 0x000ea20000000a00 */
[-C--:B-1----:R-:W-:Y:S02]  /*0280*/  ISETP.GE.AND P1, PT, R5, R0.reuse, PT ;  /* 0x000000000500720c */ /* 0x082fe40003f26270 */
[----:B------:R-:W-:Y:S01]  /*0290*/  ISETP.GE.AND P0, PT, R7, R0, PT ;  /* 0x000000000700720c */ /* 0x000fe20003f06270 */
[----:B--2---:R-:W-:-:S10]  /*02a0*/  IMAD.WIDE R22, R28, 0x4, R22 ;  /* 0x000000041c167825 */ /* 0x004fd400078e0216 */
[----:B------:R-:W1:Y:S02]  /*02b0*/  @!P1 LDC.64 R4, c[0x0][0x390] ;  /* 0x0000e400ff049b82 */ /* 0x000e640000000a00 */
[----:B0-----:R-:W2:Y:S01]  /*02c0*/  @!P0 LDG.E R26, desc[UR8][R22.64] ;  /* 0x00000008161a8981 */ /* 0x001ea2000c1e1900 */
[----:B-1----:R-:W-:-:S05]  /*02d0*/  @!P1 IMAD.WIDE.U32 R24, R29, 0x4, R4 ;  /* 0x000000041d189825 */ /* 0x002fca00078e0004 */
[----:B------:R-:W3:Y:S01]  /*02e0*/  @!P1 LDG.E R41, desc[UR8][R24.64] ;  /* 0x0000000818299981 */ /* 0x000ee2000c1e1900 */
[----:B------:R-:W-:-:S03]  /*02f0*/  MOV R43, RZ ;  /* 0x000000ff002b7202 */ /* 0x000fc60000000f00 */
[----:B--2---:R-:W-:Y:S04]  /*0300*/  STS [R35], R26 ;  /* 0x0000001a23007388 */ /* 0x004fe80000000800 */
[----:B---3--:R-:W-:Y:S01]  /*0310*/  STS [R32], R41 ;  /* 0x0000002920007388 */ /* 0x008fe20000000800 */
[----:B------:R-:W-:Y:S06]  /*0320*/  BAR.SYNC.DEFER_BLOCKING 0x0 ;  /* 0x0000000000007b1d */ /* 0x000fec0000010000 */
[----:B------:R-:W-:Y:S04]  /*0330*/  LDS.128 R4, [R37] ;  /* 0x0000000025047984 */ /* 0x000fe80000000c00 */
[----:B------:R-:W0:Y:S04]  /*0340*/  LDS.128 R8, [R34] ;  /* 0x0000000022087984 */ /* 0x000e280000000c00 */
[----:B------:R-:W-:Y:S04]  /*0350*/  LDS.128 R12, [R37+0x10] ;  /* 0x00001000250c7984 */ /* 0x000fe80000000c00 */
[----:B------:R-:W1:Y:S04]  /*0360*/  LDS.128 R16, [R34+0x10] ;  /* 0x0000100022107984 */ /* 0x000e680000000c00 */
[----:B------:R-:W-:Y:S01]  /*0370*/  LDS.128 R24, [R34+0x20] ;  /* 0x0000200022187984 */ /* 0x000fe20000000c00 */
[----:B0-----:R-:W-:-:S03]  /*0380*/  IMAD R4, R4, R8, R21 ;  /* 0x0000000804047224 */ /* 0x001fc600078e0215 */
[----:B------:R-:W0:Y:S01]  /*0390*/  LDS.128 R20, [R37+0x20] ;  /* 0x0000200025147984 */ /* 0x000e220000000c00 */
[----:B------:R-:W-:-:S04]  /*03a0*/  IMAD R5, R5, R9, R4 ;  /* 0x0000000905057224 */ /* 0x000fc800078e0204 */
[----:B------:R-:W-:-:S04]  /*03b0*/  IMAD R6, R6, R10, R5 ;  /* 0x0000000a06067224 */ /* 0x000fc800078e0205 */
[----:B------:R-:W-:Y:S01]  /*03c0*/  IMAD R7, R7, R11, R6 ;  /* 0x0000000b07077224 */ /* 0x000fe200078e0206 */
[----:B------:R-:W-:Y:S01]  /*03d0*/  VIADDMNMX R5, R30, 0x10, R39, !PT ;  /* 0x000000101e057846 */ /* 0x000fe20007800127 */
[----:B------:R-:W-:Y:S02]  /*03e0*/  LDS.128 R8, [R37+0x30] ;  /* 0x0000300025087984 */ /* 0x000fe40000000c00 */
[----:B-1----:R-:W-:Y:S01]  /*03f0*/  IMAD R12, R12, R16, R7 ;  /* 0x000000100c0c7224 */ /* 0x002fe200078e0207 */
[----:B------:R-:W-:-:S04]  /*0400*/  VIADDMNMX R7, R33, 0x10, R38, !PT ;  /* 0x0000001021077846 */ /* 0x000fc80007800126 */
[-C--:B------:R-:W-:Y:S01]  /*0410*/  ISETP.GE.AND P1, PT, R7, R0.reuse, PT ;  /* 0x000000000700720c */ /* 0x080fe20003f26270 */
[----:B------:R-:W-:Y:S01]  /*0420*/  IMAD R13, R13, R17, R12 ;  /* 0x000000110d0d7224 */ /* 0x000fe200078e020c */
[----:B------:R-:W-:Y:S02]  /*0430*/  ISETP.GE.AND P0, PT, R5, R0, PT ;  /* 0x000000000500720c */ /* 0x000fe40003f06270 */
[----:B------:R-:W1:Y:S01]  /*0440*/  LDS.128 R4, [R34+0x30] ;  /* 0x0000300022047984 */ /* 0x000e620000000c00 */
[----:B------:R-:W-:-:S08]  /*0450*/  IMAD R14, R14, R18, R13 ;  /* 0x000000120e0e7224 */ /* 0x000fd000078e020d */
[----:B------:R-:W2:Y:S01]  /*0460*/  @!P1 LDC.64 R12, c[0x0][0x390] ;  /* 0x0000e400ff0c9b82 */ /* 0x000ea20000000a00 */
[----:B------:R-:W-:-:S07]  /*0470*/  IMAD R15, R15, R19, R14 ;  /* 0x000000130f0f7224 */ /* 0x000fce00078e020e */
[----:B------:R-:W-:Y:S01]  /*0480*/  BAR.SYNC.DEFER_BLOCKING 0x0 ;  /* 0x0000000000007b1d */ /* 0x000fe20000010000 */
[----:B0-----:R-:W-:Y:S01]  /*0490*/  IMAD R20, R20, R24, R15 ;  /* 0x0000001814147224 */ /* 0x001fe200078e020f */
[----:B------:R-:W-:Y:S01]  /*04a0*/  MOV R24, RZ ;  /* 0x000000ff00187202 */ /* 0x000fe20000000f00 */
[----:B--2---:R-:W-:-:S05]  /*04b0*/  @!P1 IMAD.WIDE.U32 R40, R31, 0x4, R12 ;  /* 0x000000041f289825 */ /* 0x004fca00078e000c */
[----:B------:R0:W2:Y:S04]  /*04c0*/  @!P0 LDG.E R24, desc[UR8][R2.64] ;  /* 0x0000000802188981 */ /* 0x0000a8000c1e1900 */
[----:B------:R-:W3:Y:S01]  /*04d0*/  @!P1 LDG.E R43, desc[UR8][R40.64] ;  /* 0x00000008282b9981 */ /* 0x000ee2000c1e1900 */
[----:B------:R-:W-:-:S04]  /*04e0*/  IMAD R21, R21, R25, R20 ;  /* 0x0000001915157224 */ /* 0x000fc800078e0214 */
[----:B------:R-:W-:-:S04]  /*04f0*/  IMAD R22, R22, R26, R21 ;  /* 0x0000001a16167224 */ /* 0x000fc800078e0215 */
[----:B------:R-:W-:-:S04]  /*0500*/  IMAD R23, R23, R27, R22 ;  /* 0x0000001b17177224 */ /* 0x000fc800078e0216 */
[----:B-1----:R-:W-:-:S04]  /*0510*/  IMAD R4, R8, R4, R23 ;  /* 0x0000000408047224 */ /* 0x002fc800078e0217 */
[----:B------:R-:W-:-:S04]  /*0520*/  IMAD R5, R9, R5, R4 ;  /* 0x0000000509057224 */ /* 0x000fc800078e0204 */
[----:B------:R-:W-:-:S04]  /*0530*/  IMAD R6, R10, R6, R5 ;  /* 0x000000060a067224 */ /* 0x000fc800078e0205 */
[----:B------:R-:W-:Y:S01]  /*0540*/  IMAD R7, R11, R7, R6 ;  /* 0x000000070b077224 */ /* 0x000fe200078e0206 */
[----:B------:R-:W-:-:S04]  /*0550*/  UIADD3 UR4, UPT, UPT, UR4, 0x20, URZ ;  /* 0x0000002004047890 */ /* 0x000fc8000fffe0ff */
[----:B------:R-:W-:Y:S01]  /*0560*/  UISETP.NE.AND UP0, UPT, UR4, 0x410, UPT ;  /* 0x000004100400788c */ /* 0x000fe2000bf05270 */
[----:B0-----:R-:W-:Y:S02]  /*0570*/  IADD3 R2, P0, PT, R2, 0x80, RZ ;  /* 0x0000008002027810 */ /* 0x001fe40007f1e0ff */
[----:B------:R-:W-:Y:S02]  /*0580*/  IADD3 R33, PT, PT, R33, 0x20, RZ ;  /* 0x0000002021217810 */ /* 0x000fe40007ffe0ff */
[----:B------:R-:W-:Y:S02]  /*0590*/  IADD3 R30, PT, PT, R30, 0x20, RZ ;  /* 0x000000201e1e7810 */ /* 0x000fe40007ffe0ff */
[----:B------:R-:W-:Y:S02]  /*05a0*/  IADD3 R28, PT, PT, R28, 0x20, RZ ;  /* 0x000000201c1c7810 */ /* 0x000fe40007ffe0ff */
[----:B------:R-:W-:Y:S02]  /*05b0*/  IADD3.X R3, PT, PT, RZ, R3, RZ, P0, !PT ;  /* 0x00000003ff037210 */ /* 0x000fe400007fe4ff */
[----:B------:R-:W-:-:S02]  /*05c0*/  LEA R29, R0, R29, 0x5 ;  /* 0x0000001d001d7211 */ /* 0x000fc400078e28ff */
[----:B------:R-:W-:Y:S01]  /*05d0*/  LEA R31, R0, R31, 0x5 ;  /* 0x0000001f001f7211 */ /* 0x000fe200078e28ff */
        /* <DEDUP_REMOVED lines=12> */
[----:B------:R-:W-:Y:S02]  /*06a0*/  IMAD R15, R19, R15, R14 ;  /* 0x0000000f130f7224 */ /* 0x000fe400078e020e */
[----:B------:R-:W-:Y:S02]  /*06b0*/  LDS.128 R16, [R34+0x30] ;  /* 0x0000300022107984 */ /* 0x000fe40000000c00 */
[----:B-1----:R-:W-:Y:S02]  /*06c0*/  IMAD R20, R20, R24, R15 ;  /* 0x0000001814147224 */ /* 0x002fe400078e020f */
[----:B------:R-:W1:Y:S02]  /*06d0*/  LDS.128 R12, [R37+0x30] ;  /* 0x00003000250c7984 */ /* 0x000e640000000c00 */
[----:B------:R-:W-:-:S04]  /*06e0*/  IMAD R21, R21, R25, R20 ;  /* 0x0000001915157224 */ /* 0x000fc800078e0214 */
[----:B------:R-:W-:-:S04]  /*06f0*/  IMAD R22, R22, R26, R21 ;  /* 0x0000001a16167224 */ /* 0x000fc800078e0215 */
[----:B------:R-:W-:-:S04]  /*0700*/  IMAD R23, R23, R27, R22 ;  /* 0x0000001b17177224 */ /* 0x000fc800078e0216 */
[----:B0-----:R-:W-:-:S04]  /*0710*/  IMAD R4, R4, R8, R23 ;  /* 0x0000000804047224 */ /* 0x001fc800078e0217 */
[----:B------:R-:W-:-:S04]  /*0720*/  IMAD R5, R5, R9, R4 ;  /* 0x0000000905057224 */ /* 0x000fc800078e0204 */
[----:B------:R-:W-:-:S04]  /*0730*/  IMAD R6, R6, R10, R5 ;  /* 0x0000000a06067224 */ /* 0x000fc800078e0205 */
[----:B------:R-:W-:-:S04]  /*0740*/  IMAD R7, R7, R11, R6 ;  /* 0x0000000b07077224 */ /* 0x000fc800078e0206 */
[----:B-1----:R-:W-:-:S04]  /*0750*/  IMAD R12, R12, R16, R7 ;  /* 0x000000100c0c7224 */ /* 0x002fc800078e0207 */
[----:B------:R-:W-:-:S04]  /*0760*/  IMAD R13, R13, R17, R12 ;  /* 0x000000110d0d7224 */ /* 0x000fc800078e020c */
[----:B------:R-:W-:-:S04]  /*0770*/  IMAD R14, R14, R18, R13 ;  /* 0x000000120e0e7224 */ /* 0x000fc800078e020d */
[----:B------:R-:W-:Y:S01]  /*0780*/  IMAD R21, R15, R19, R14 ;  /* 0x000000130f157224 */ /* 0x000fe200078e020e */
[----:B------:R-:W-:Y:S06]  /*0790*/  BAR.SYNC.DEFER_BLOCKING 0x0 ;  /* 0x0000000000007b1d */ /* 0x000fec0000010000 */
[----:B------:R-:W-:Y:S05]  /*07a0*/  BRA.U UP0, `(.L_x_1) ;  /* 0xfffffff9009c7547 */ /* 0x000fea000b83ffff */
[----:B------:R-:W-:-:S04]  /*07b0*/  VIMNMX R39, PT, PT, R39, R38, !PT ;  /* 0x0000002627277248 */ /* 0x000fc80007fe0100 */
[----:B------:R-:W-:-:S13]  /*07c0*/  ISETP.GE.AND P0, PT, R39, R0, PT ;  /* 0x000000002700720c */ /* 0x000fda0003f06270 */
[----:B------:R-:W-:Y:S05]  /*07d0*/  @P0 EXIT ;  /* 0x000000000000094d */ /* 0x000fea0003800000 */
[----:B------:R-:W0:Y:S01]  /*07e0*/  LDC.64 R2, c[0x0][0x398] ;  /* 0x0000e600ff027b82 */ /* 0x000e220000000a00 */
[----:B------:R-:W-:-:S05]  /*07f0*/  IADD3 R5, PT, PT, R38, R36, RZ ;  /* 0x0000002426057210 */ /* 0x000fca0007ffe0ff */
[----:B0-----:R-:W-:-:S05]  /*0800*/  IMAD.WIDE R2, R5, 0x4, R2 ;  /* 0x0000000405027825 */ /* 0x001fca00078e0202 */
[----:B------:R-:W-:Y:S01]  /*0810*/  STG.E desc[UR8][R2.64], R21 ;  /* 0x0000001502007986 */ /* 0x000fe2000c101908 */
[----:B------:R-:W-:Y:S05]  /*0820*/  EXIT ;  /* 0x000000000000794d */ /* 0x000fea0003800000 */
.L_x_2:
        /* <DEDUP_REMOVED lines=13> */
.L_x_4:


//--------------------- .nv.shared.reserved.0     --------------------------
	.section	.nv.shared.reserved.0,"aw",@nobits
	.weak		__nv_reservedSMEM_offset_0_alias
	.size		__nv_reservedSMEM_offset_0_alias, 0, 64
	.other		__nv_reservedSMEM_offset_0_alias,@"STO_CUDA_RESERVED_SHARED STV_DEFAULT"
__nv_reservedSMEM_offset_0_alias:
	.zero		0
	.zero		64


//--------------------- .nv.shared._Z10mul_kerneliPjS_S_ --------------------------
	.section	.nv.shared._Z10mul_kerneliPjS_S_,"aw",@nobits
	.sectionflags	@""
	.align	4
.nv.shared._Z10mul_kerneliPjS_S_:
	.zero		3072


//--------------------- .nv.constant0._Z10add_kerneliPjS_S_ --------------------------
	.section	.nv.constant0._Z10add_kerneliPjS_S_,"a",@progbits
	.sectionflags	@""
	.align	4
.nv.constant0._Z10add_kerneliPjS_S_:
	.zero		928


//--------------------- .nv.constant0._Z10mul_kerneliPjS_S_ --------------------------
	.section	.nv.constant0._Z10mul_kerneliPjS_S_,"a",@progbits
	.sectionflags	@""
	.align	4
.nv.constant0._Z10mul_kerneliPjS_S_:
	.zero		928


//--------------------- SYMBOLS --------------------------

	.type		.nv.reservedSmem.offset0,@object
	.size		.nv.reservedSmem.offset0,0x4
	.type		.nv.reservedSmem.cap,@object
	.size		.nv.reservedSmem.cap,0x4
